//
// Generated by NVIDIA NVVM Compiler
//
// Compiler Build ID: CL-36424714
// Cuda compilation tools, release 13.0, V13.0.88
// Based on NVVM 20.0.0
//

.version 9.0
.target sm_100
.address_size 64

	// .globl	_Z3addPiS_

.visible .entry _Z3addPiS_(
	.param .u64 .ptr .align 1 _Z3addPiS__param_0,
	.param .u64 .ptr .align 1 _Z3addPiS__param_1
)
{
	.reg .pred 	%p<12>;
	.reg .b32 	%r<34>;
	.reg .b64 	%rd<5>;

	ld.param.u64 	%rd3, [_Z3addPiS__param_0];
	ld.param.u64 	%rd4, [_Z3addPiS__param_1];
	cvta.to.global.u64 	%rd1, %rd4;
	cvta.to.global.u64 	%rd2, %rd3;
	mov.u32 	%r21, %ctaid.x;
	mov.u32 	%r22, %ntid.x;
	mov.u32 	%r23, %tid.x;
	mad.lo.s32 	%r24, %r21, %r22, %r23;
	setp.gt.s32 	%p1, %r24, 9;
	@%p1 bra 	$L__BB0_21;
	ld.global.u32 	%r26, [%rd1];
	ld.global.u32 	%r2, [%rd2];
	setp.le.s32 	%p2, %r2, %r26;
	@%p2 bra 	$L__BB0_3;
	st.global.u32 	[%rd1], %r2;
	mov.u32 	%r26, %r2;
$L__BB0_3:
	ld.global.u32 	%r4, [%rd2+4];
	setp.le.s32 	%p3, %r4, %r26;
	@%p3 bra 	$L__BB0_5;
	st.global.u32 	[%rd1], %r4;
	mov.u32 	%r26, %r4;
$L__BB0_5:
	ld.global.u32 	%r6, [%rd2+8];
	setp.le.s32 	%p4, %r6, %r26;
	@%p4 bra 	$L__BB0_7;
	st.global.u32 	[%rd1], %r6;
	mov.u32 	%r26, %r6;
$L__BB0_7:
	ld.global.u32 	%r8, [%rd2+12];
	setp.le.s32 	%p5, %r8, %r26;
	@%p5 bra 	$L__BB0_9;
	st.global.u32 	[%rd1], %r8;
	mov.u32 	%r26, %r8;
$L__BB0_9:
	ld.global.u32 	%r10, [%rd2+16];
	setp.le.s32 	%p6, %r10, %r26;
	@%p6 bra 	$L__BB0_11;
	st.global.u32 	[%rd1], %r10;
	mov.u32 	%r26, %r10;
$L__BB0_11:
	ld.global.u32 	%r12, [%rd2+20];
	setp.le.s32 	%p7, %r12, %r26;
	@%p7 bra 	$L__BB0_13;
	st.global.u32 	[%rd1], %r12;
	mov.u32 	%r26, %r12;
$L__BB0_13:
	ld.global.u32 	%r14, [%rd2+24];
	setp.le.s32 	%p8, %r14, %r26;
	@%p8 bra 	$L__BB0_15;
	st.global.u32 	[%rd1], %r14;
	mov.u32 	%r26, %r14;
$L__BB0_15:
	ld.global.u32 	%r16, [%rd2+28];
	setp.le.s32 	%p9, %r16, %r26;
	@%p9 bra 	$L__BB0_17;
	st.global.u32 	[%rd1], %r16;
	mov.u32 	%r26, %r16;
$L__BB0_17:
	ld.global.u32 	%r18, [%rd2+32];
	setp.le.s32 	%p10, %r18, %r26;
	@%p10 bra 	$L__BB0_19;
	st.global.u32 	[%rd1], %r18;
	mov.u32 	%r26, %r18;
$L__BB0_19:
	ld.global.u32 	%r20, [%rd2+36];
	setp.le.s32 	%p11, %r20, %r26;
	@%p11 bra 	$L__BB0_21;
	st.global.u32 	[%rd1], %r20;
$L__BB0_21:
	ret;

}


// ===== COMPILED SASS (sm_100) =====

	.target	sm_100

	.elftype	@"ET_EXEC"


//--------------------- .note.nv.tkinfo           --------------------------
	.section	.note.nv.tkinfo,"",@"SHT_NOTE"
	.sectionflags	@"SHF_NOTE_NV_TKINFO"
	.tkinfo
        /*0018*/ 	.word	0x00000002
        /*0030*/ 	.string	""
        /*0030*/ 	.string	"ptxas"
        /*0030*/ 	.string	"Cuda compilation tools, release 13.0, V13.0.88"
        /*0030*/ 	.string	"Build cuda_13.0.r13.0/compiler.36424714_0"
        /*0030*/ 	.string	"-arch sm_100 -m 64 "



//--------------------- .note.nv.cuinfo           --------------------------
	.section	.note.nv.cuinfo,"",@"SHT_NOTE"
	.sectionflags	@"SHF_NOTE_NV_CUINFO"
        /*0018*/ 	.short	0x0002
        /*001a*/ 	.short	0x0064
        /*001c*/ 	.short	0x0082
	.zero		2


//--------------------- .nv.info                  --------------------------
	.section	.nv.info,"",@"SHT_CUDA_INFO"
	.align	4


	//----- nvinfo : EIATTR_REGCOUNT
	.align		4
        /*0000*/ 	.byte	0x04, 0x2f
        /*0002*/ 	.short	(.L_1 - .L_0)
	.align		4
.L_0:
        /*0004*/ 	.word	index@(_Z3addPiS_)
        /*0008*/ 	.word	0x00000010


	//----- nvinfo : EIATTR_FRAME_SIZE
	.align		4
.L_1:
        /*000c*/ 	.byte	0x04, 0x11
        /*000e*/ 	.short	(.L_3 - .L_2)
	.align		4
.L_2:
        /*0010*/ 	.word	index@(_Z3addPiS_)
        /*0014*/ 	.word	0x00000000


	//----- nvinfo : EIATTR_MIN_STACK_SIZE
	.align		4
.L_3:
        /*0018*/ 	.byte	0x04, 0x12
        /*001a*/ 	.short	(.L_5 - .L_4)
	.align		4
.L_4:
        /*001c*/ 	.word	index@(_Z3addPiS_)
        /*0020*/ 	.word	0x00000000
.L_5:


//--------------------- .nv.compat                --------------------------
	.section	.nv.compat,"",@"SHT_CUDA_COMPAT_INFO"
	.align	4
        /*0000*/ 	.byte	0x02, 0x09, 0x00, 0x00, 0x02, 0x02, 0x01, 0x00, 0x02, 0x05, 0x05, 0x00, 0x03, 0x07, 0x01, 0x01
        /*0010*/ 	.byte	0x02, 0x03, 0x00, 0x00, 0x02, 0x06, 0x01, 0x00, 0x04, 0x0b, 0x08, 0x00, 0x09, 0x00, 0x00, 0x00
        /*0020*/ 	.byte	0x00, 0x00, 0x00, 0x00


//--------------------- .nv.info._Z3addPiS_       --------------------------
	.section	.nv.info._Z3addPiS_,"",@"SHT_CUDA_INFO"
	.sectionflags	@""
	.align	4


	//----- nvinfo : EIATTR_CUDA_API_VERSION
	.align		4
        /*0000*/ 	.byte	0x04, 0x37
        /*0002*/ 	.short	(.L_7 - .L_6)
.L_6:
        /*0004*/ 	.word	0x00000082


	//----- nvinfo : EIATTR_KPARAM_INFO
	.align		4
.L_7:
        /*0008*/ 	.byte	0x04, 0x17
        /*000a*/ 	.short	(.L_9 - .L_8)
.L_8:
        /*000c*/ 	.word	0x00000000
        /*0010*/ 	.short	0x0001
        /*0012*/ 	.short	0x0008
        /*0014*/ 	.byte	0x00, 0xf5, 0x21, 0x00


	//----- nvinfo : EIATTR_KPARAM_INFO
	.align		4
.L_9:
        /*0018*/ 	.byte	0x04, 0x17
        /*001a*/ 	.short	(.L_11 - .L_10)
.L_10:
        /*001c*/ 	.word	0x00000000
        /*0020*/ 	.short	0x0000
        /*0022*/ 	.short	0x0000
        /*0024*/ 	.byte	0x00, 0xf5, 0x21, 0x00


	//----- nvinfo : EIATTR_SPARSE_MMA_MASK
	.align		4
.L_11:
        /*0028*/ 	.byte	0x03, 0x50
        /*002a*/ 	.short	0x0000


	//----- nvinfo : EIATTR_MAXREG_COUNT
	.align		4
        /*002c*/ 	.byte	0x03, 0x1b
        /*002e*/ 	.short	0x00ff


	//----- nvinfo : EIATTR_MERCURY_ISA_VERSION
	.align		4
        /*0030*/ 	.byte	0x03, 0x5f
        /*0032*/ 	.short	0x0101


	//----- nvinfo : EIATTR_VRC_CTA_INIT_COUNT
	.align		4
        /*0034*/ 	.byte	0x02, 0x4a
	.zero		1
	.zero		1


	//----- nvinfo : EIATTR_EXIT_INSTR_OFFSETS
	.align		4
        /*0038*/ 	.byte	0x04, 0x1c
        /*003a*/ 	.short	(.L_13 - .L_12)


	//   ....[0]....
.L_12:
        /*003c*/ 	.word	0x00000060


	//   ....[1]....
        /*0040*/ 	.word	0x00000310


	//   ....[2]....
        /*0044*/ 	.word	0x00000330


	//----- nvinfo : EIATTR_CBANK_PARAM_SIZE
	.align		4
.L_13:
        /*0048*/ 	.byte	0x03, 0x19
        /*004a*/ 	.short	0x0010


	//----- nvinfo : EIATTR_PARAM_CBANK
	.align		4
        /*004c*/ 	.byte	0x04, 0x0a
        /*004e*/ 	.short	(.L_15 - .L_14)
	.align		4
.L_14:
        /*0050*/ 	.word	index@(.nv.constant0._Z3addPiS_)
        /*0054*/ 	.short	0x0380
        /*0056*/ 	.short	0x0010


	//----- nvinfo : EIATTR_SW_WAR
	.align		4
.L_15:
        /*0058*/ 	.byte	0x04, 0x36
        /*005a*/ 	.short	(.L_17 - .L_16)
.L_16:
        /*005c*/ 	.word	0x00000008
.L_17:


//--------------------- .nv.callgraph             --------------------------
	.section	.nv.callgraph,"",@"SHT_CUDA_CALLGRAPH"
	.align	4
	.sectionentsize	8
	.align		4
        /*0000*/ 	.word	0x00000000
	.align		4
        /*0004*/ 	.word	0xffffffff
	.align		4
        /*0008*/ 	.word	0x00000000
	.align		4
        /*000c*/ 	.word	0xfffffffe
	.align		4
        /*0010*/ 	.word	0x00000000
	.align		4
        /*0014*/ 	.word	0xfffffffd
	.align		4
        /*0018*/ 	.word	0x00000000
	.align		4
        /*001c*/ 	.word	0xfffffffc


//--------------------- .text._Z3addPiS_          --------------------------
	.section	.text._Z3addPiS_,"ax",@progbits
	.align	128
        .global         _Z3addPiS_
        .type           _Z3addPiS_,@function
        .size           _Z3addPiS_,(.L_x_1 - _Z3addPiS_)
        .other          _Z3addPiS_,@"STO_CUDA_ENTRY STV_DEFAULT"
_Z3addPiS_:
.text._Z3addPiS_:
[----:B------:R-:W-:Y:S01]  /*0000*/  LDC R1, c[0x0][0x37c] ;  /* 0x0000df00ff017b82 */ /* 0x000fe20000000800 */
[----:B------:R-:W0:Y:S07]  /*0010*/  S2R R3, SR_TID.X ;  /* 0x0000000000037919 */ /* 0x000e2e0000002100 */
[----:B------:R-:W0:Y:S08]  /*0020*/  S2UR UR4, SR_CTAID.X ;  /* 0x00000000000479c3 */ /* 0x000e300000002500 */
[----:B------:R-:W0:Y:S02]  /*0030*/  LDC R0, c[0x0][0x360] ;  /* 0x0000d800ff007b82 */ /* 0x000e240000000800 */
[----:B0-----:R-:W-:-:S05]  /*0040*/  IMAD R0, R0, UR4, R3 ;  /* 0x0000000400007c24 */ /* 0x001fca000f8e0203 */
[----:B------:R-:W-:-:S13]  /*0050*/  ISETP.GT.AND P0, PT, R0, 0x9, PT ;  /* 0x000000090000780c */ /* 0x000fda0003f04270 */
[----:B------:R-:W-:Y:S05]  /*0060*/  @P0 EXIT ;  /* 0x000000000000094d */ /* 0x000fea0003800000 */
[----:B------:R-:W0:Y:S01]  /*0070*/  LDC.64 R2, c[0x0][0x388] ;  /* 0x0000e200ff027b82 */ /* 0x000e220000000a00 */
[----:B------:R-:W0:Y:S07]  /*0080*/  LDCU.64 UR4, c[0x0][0x358] ;  /* 0x00006b00ff0477ac */ /* 0x000e2e0008000a00 */
[----:B------:R-:W1:Y:S01]  /*0090*/  LDC.64 R4, c[0x0][0x380] ;  /* 0x0000e000ff047b82 */ /* 0x000e620000000a00 */
[----:B0-----:R-:W2:Y:S04]  /*00a0*/  LDG.E R0, desc[UR4][R2.64] ;  /* 0x0000000402007981 */ /* 0x001ea8000c1e1900 */
[----:B-1----:R-:W2:Y:S02]  /*00b0*/  LDG.E R7, desc[UR4][R4.64] ;  /* 0x0000000404077981 */ /* 0x002ea4000c1e1900 */
[----:B--2---:R-:W-:-:S13]  /*00c0*/  ISETP.GT.AND P0, PT, R7, R0, PT ;  /* 0x000000000700720c */ /* 0x004fda0003f04270 */
[----:B------:R0:W-:Y:S04]  /*00d0*/  @P0 STG.E desc[UR4][R2.64], R7 ;  /* 0x0000000702000986 */ /* 0x0001e8000c101904 */
[----:B------:R-:W2:Y:S01]  /*00e0*/  LDG.E R9, desc[UR4][R4.64+0x4] ;  /* 0x0000040404097981 */ /* 0x000ea2000c1e1900 */
[----:B------:R-:W-:-:S05]  /*00f0*/  @P0 IMAD.MOV.U32 R0, RZ, RZ, R7 ;  /* 0x000000ffff000224 */ /* 0x000fca00078e0007 */
[----:B--2---:R-:W-:-:S13]  /*0100*/  ISETP.GT.AND P0, PT, R9, R0, PT ;  /* 0x000000000900720c */ /* 0x004fda0003f04270 */
[----:B------:R1:W-:Y:S04]  /*0110*/  @P0 STG.E desc[UR4][R2.64], R9 ;  /* 0x0000000902000986 */ /* 0x0003e8000c101904 */
[----:B------:R-:W2:Y:S01]  /*0120*/  LDG.E R11, desc[UR4][R4.64+0x8] ;  /* 0x00000804040b7981 */ /* 0x000ea2000c1e1900 */
[----:B------:R-:W-:-:S05]  /*0130*/  @P0 IMAD.MOV.U32 R0, RZ, RZ, R9 ;  /* 0x000000ffff000224 */ /* 0x000fca00078e0009 */
[----:B--2---:R-:W-:-:S13]  /*0140*/  ISETP.GT.AND P0, PT, R11, R0, PT ;  /* 0x000000000b00720c */ /* 0x004fda0003f04270 */
[----:B------:R2:W-:Y:S04]  /*0150*/  @P0 STG.E desc[UR4][R2.64], R11 ;  /* 0x0000000b02000986 */ /* 0x0005e8000c101904 */
[----:B------:R-:W3:Y:S01]  /*0160*/  LDG.E R13, desc[UR4][R4.64+0xc] ;  /* 0x00000c04040d7981 */ /* 0x000ee2000c1e1900 */
[----:B------:R-:W-:-:S05]  /*0170*/  @P0 IMAD.MOV.U32 R0, RZ, RZ, R11 ;  /* 0x000000ffff000224 */ /* 0x000fca00078e000b */
[----:B---3--:R-:W-:-:S13]  /*0180*/  ISETP.GT.AND P0, PT, R13, R0, PT ;  /* 0x000000000d00720c */ /* 0x008fda0003f04270 */
[----:B------:R3:W-:Y:S04]  /*0190*/  @P0 STG.E desc[UR4][R2.64], R13 ;  /* 0x0000000d02000986 */ /* 0x0007e8000c101904 */
[----:B0-----:R-:W4:Y:S01]  /*01a0*/  LDG.E R7, desc[UR4][R4.64+0x10] ;  /* 0x0000100404077981 */ /* 0x001f22000c1e1900 */
[----:B------:R-:W-:-:S05]  /*01b0*/  @P0 IMAD.MOV.U32 R0, RZ, RZ, R13 ;  /* 0x000000ffff000224 */ /* 0x000fca00078e000d */
[----:B----4-:R-:W-:-:S13]  /*01c0*/  ISETP.GT.AND P0, PT, R7, R0, PT ;  /* 0x000000000700720c */ /* 0x010fda0003f04270 */
[----:B------:R0:W-:Y:S04]  /*01d0*/  @P0 STG.E desc[UR4][R2.64], R7 ;  /* 0x0000000702000986 */ /* 0x0001e8000c101904 */
[----:B-1----:R-:W4:Y:S01]  /*01e0*/  LDG.E R9, desc[UR4][R4.64+0x14] ;  /* 0x0000140404097981 */ /* 0x002f22000c1e1900 */
[----:B------:R-:W-:-:S05]  /*01f0*/  @P0 IMAD.MOV.U32 R0, RZ, RZ, R7 ;  /* 0x000000ffff000224 */ /* 0x000fca00078e0007 */
[----:B----4-:R-:W-:-:S13]  /*0200*/  ISETP.GT.AND P0, PT, R9, R0, PT ;  /* 0x000000000900720c */ /* 0x010fda0003f04270 */
[----:B------:R1:W-:Y:S04]  /*0210*/  @P0 STG.E desc[UR4][R2.64], R9 ;  /* 0x0000000902000986 */ /* 0x0003e8000c101904 */
[----:B--2---:R-:W2:Y:S01]  /*0220*/  LDG.E R11, desc[UR4][R4.64+0x18] ;  /* 0x00001804040b7981 */ /* 0x004ea2000c1e1900 */
[----:B------:R-:W-:-:S05]  /*0230*/  @P0 IMAD.MOV.U32 R0, RZ, RZ, R9 ;  /* 0x000000ffff000224 */ /* 0x000fca00078e0009 */
[----:B--2---:R-:W-:-:S13]  /*0240*/  ISETP.GT.AND P0, PT, R11, R0, PT ;  /* 0x000000000b00720c */ /* 0x004fda0003f04270 */
[----:B------:R2:W-:Y:S04]  /*0250*/  @P0 STG.E desc[UR4][R2.64], R11 ;  /* 0x0000000b02000986 */ /* 0x0005e8000c101904 */
[----:B---3--:R-:W3:Y:S01]  /*0260*/  LDG.E R13, desc[UR4][R4.64+0x1c] ;  /* 0x00001c04040d7981 */ /* 0x008ee2000c1e1900 */
[----:B------:R-:W-:-:S05]  /*0270*/  @P0 IMAD.MOV.U32 R0, RZ, RZ, R11 ;  /* 0x000000ffff000224 */ /* 0x000fca00078e000b */
[----:B---3--:R-:W-:-:S13]  /*0280*/  ISETP.GT.AND P0, PT, R13, R0, PT ;  /* 0x000000000d00720c */ /* 0x008fda0003f04270 */
[----:B------:R2:W-:Y:S04]  /*0290*/  @P0 STG.E desc[UR4][R2.64], R13 ;  /* 0x0000000d02000986 */ /* 0x0005e8000c101904 */
[----:B0-----:R-:W3:Y:S01]  /*02a0*/  LDG.E R7, desc[UR4][R4.64+0x20] ;  /* 0x0000200404077981 */ /* 0x001ee2000c1e1900 */
[----:B------:R-:W-:-:S05]  /*02b0*/  @P0 IMAD.MOV.U32 R0, RZ, RZ, R13 ;  /* 0x000000ffff000224 */ /* 0x000fca00078e000d */
[----:B---3--:R-:W-:-:S13]  /*02c0*/  ISETP.GT.AND P0, PT, R7, R0, PT ;  /* 0x000000000700720c */ /* 0x008fda0003f04270 */
[----:B------:R2:W-:Y:S04]  /*02d0*/  @P0 STG.E desc[UR4][R2.64], R7 ;  /* 0x0000000702000986 */ /* 0x0005e8000c101904 */
[----:B-1----:R-:W3:Y:S01]  /*02e0*/  LDG.E R9, desc[UR4][R4.64+0x24] ;  /* 0x0000240404097981 */ /* 0x002ee2000c1e1900 */
[----:B------:R-:W-:-:S05]  /*02f0*/  @P0 IMAD.MOV.U32 R0, RZ, RZ, R7 ;  /* 0x000000ffff000224 */ /* 0x000fca00078e0007 */
[----:B---3--:R-:W-:-:S13]  /*0300*/  ISETP.GT.AND P0, PT, R9, R0, PT ;  /* 0x000000000900720c */ /* 0x008fda0003f04270 */
[----:B--2---:R-:W-:Y:S05]  /*0310*/  @!P0 EXIT ;  /* 0x000000000000894d */ /* 0x004fea0003800000 */
[----:B------:R-:W-:Y:S01]  /*0320*/  STG.E desc[UR4][R2.64], R9 ;  /* 0x0000000902007986 */ /* 0x000fe2000c101904 */
[----:B------:R-:W-:Y:S05]  /*0330*/  EXIT ;  /* 0x000000000000794d */ /* 0x000fea0003800000 */
.L_x_0:
[----:B------:R-:W-:-:S00]  /*0340*/  BRA `(.L_x_0) ;  /* 0xfffffffc00fc7947 */ /* 0x000fc0000383ffff */
[----:B------:R-:W-:-:S00]  /*0350*/  NOP ;  /* 0x0000000000007918 */ /* 0x000fc00000000000 */
        /* <DEDUP_REMOVED lines=10> */
.L_x_1:


//--------------------- .nv.shared.reserved.0     --------------------------
	.section	.nv.shared.reserved.0,"aw",@nobits
	.weak		__nv_reservedSMEM_offset_0_alias
	.size		__nv_reservedSMEM_offset_0_alias, 0, 64
	.other		__nv_reservedSMEM_offset_0_alias,@"STO_CUDA_RESERVED_SHARED STV_DEFAULT"
__nv_reservedSMEM_offset_0_alias:
	.zero		0
	.zero		64


//--------------------- .nv.constant0._Z3addPiS_  --------------------------
	.section	.nv.constant0._Z3addPiS_,"a",@progbits
	.sectionflags	@""
	.align	4
.nv.constant0._Z3addPiS_:
	.zero		912


//--------------------- SYMBOLS --------------------------

	.type		.nv.reservedSmem.offset0,@object
	.size		.nv.reservedSmem.offset0,0x4
